//
// Generated by NVIDIA NVVM Compiler
//
// Compiler Build ID: CL-36424714
// Cuda compilation tools, release 13.0, V13.0.88
// Based on NVVM 20.0.0
//

.version 9.0
.target sm_100
.address_size 64

	// .globl	_Z10device_addPiS_S_i

.visible .entry _Z10device_addPiS_S_i(
	.param .u64 .ptr .align 1 _Z10device_addPiS_S_i_param_0,
	.param .u64 .ptr .align 1 _Z10device_addPiS_S_i_param_1,
	.param .u64 .ptr .align 1 _Z10device_addPiS_S_i_param_2,
	.param .u32 _Z10device_addPiS_S_i_param_3
)
{
	.reg .b32 	%r<8>;
	.reg .b64 	%rd<11>;

	ld.param.u64 	%rd1, [_Z10device_addPiS_S_i_param_0];
	ld.param.u64 	%rd2, [_Z10device_addPiS_S_i_param_1];
	ld.param.u64 	%rd3, [_Z10device_addPiS_S_i_param_2];
	ld.param.u32 	%r1, [_Z10device_addPiS_S_i_param_3];
	cvta.to.global.u64 	%rd4, %rd3;
	cvta.to.global.u64 	%rd5, %rd2;
	cvta.to.global.u64 	%rd6, %rd1;
	mov.u32 	%r2, %ctaid.x;
	mov.u32 	%r3, %tid.x;
	mad.lo.s32 	%r4, %r1, %r2, %r3;
	mul.wide.s32 	%rd7, %r4, 4;
	add.s64 	%rd8, %rd6, %rd7;
	ld.global.u32 	%r5, [%rd8];
	add.s64 	%rd9, %rd5, %rd7;
	ld.global.u32 	%r6, [%rd9];
	add.s32 	%r7, %r6, %r5;
	add.s64 	%rd10, %rd4, %rd7;
	st.global.u32 	[%rd10], %r7;
	ret;

}


// ===== COMPILED SASS (sm_100) =====

	.target	sm_100

	.elftype	@"ET_EXEC"


//--------------------- .note.nv.tkinfo           --------------------------
	.section	.note.nv.tkinfo,"",@"SHT_NOTE"
	.sectionflags	@"SHF_NOTE_NV_TKINFO"
	.tkinfo
        /*0018*/ 	.word	0x00000002
        /*0030*/ 	.string	""
        /*0030*/ 	.string	"ptxas"
        /*0030*/ 	.string	"Cuda compilation tools, release 13.0, V13.0.88"
        /*0030*/ 	.string	"Build cuda_13.0.r13.0/compiler.36424714_0"
        /*0030*/ 	.string	"-arch sm_100 -m 64 "



//--------------------- .note.nv.cuinfo           --------------------------
	.section	.note.nv.cuinfo,"",@"SHT_NOTE"
	.sectionflags	@"SHF_NOTE_NV_CUINFO"
        /*0018*/ 	.short	0x0002
        /*001a*/ 	.short	0x0064
        /*001c*/ 	.short	0x0082
	.zero		2


//--------------------- .nv.info                  --------------------------
	.section	.nv.info,"",@"SHT_CUDA_INFO"
	.align	4


	//----- nvinfo : EIATTR_REGCOUNT
	.align		4
        /*0000*/ 	.byte	0x04, 0x2f
        /*0002*/ 	.short	(.L_1 - .L_0)
	.align		4
.L_0:
        /*0004*/ 	.word	index@(_Z10device_addPiS_S_i)
        /*0008*/ 	.word	0x0000000c


	//----- nvinfo : EIATTR_FRAME_SIZE
	.align		4
.L_1:
        /*000c*/ 	.byte	0x04, 0x11
        /*000e*/ 	.short	(.L_3 - .L_2)
	.align		4
.L_2:
        /*0010*/ 	.word	index@(_Z10device_addPiS_S_i)
        /*0014*/ 	.word	0x00000000


	//----- nvinfo : EIATTR_MIN_STACK_SIZE
	.align		4
.L_3:
        /*0018*/ 	.byte	0x04, 0x12
        /*001a*/ 	.short	(.L_5 - .L_4)
	.align		4
.L_4:
        /*001c*/ 	.word	index@(_Z10device_addPiS_S_i)
        /*0020*/ 	.word	0x00000000
.L_5:


//--------------------- .nv.compat                --------------------------
	.section	.nv.compat,"",@"SHT_CUDA_COMPAT_INFO"
	.align	4
        /*0000*/ 	.byte	0x02, 0x09, 0x00, 0x00, 0x02, 0x02, 0x01, 0x00, 0x02, 0x05, 0x05, 0x00, 0x03, 0x07, 0x01, 0x01
        /*0010*/ 	.byte	0x02, 0x03, 0x00, 0x00, 0x02, 0x06, 0x01, 0x00, 0x04, 0x0b, 0x08, 0x00, 0x09, 0x00, 0x00, 0x00
        /*0020*/ 	.byte	0x00, 0x00, 0x00, 0x00


//--------------------- .nv.info._Z10device_addPiS_S_i --------------------------
	.section	.nv.info._Z10device_addPiS_S_i,"",@"SHT_CUDA_INFO"
	.sectionflags	@""
	.align	4


	//----- nvinfo : EIATTR_CUDA_API_VERSION
	.align		4
        /*0000*/ 	.byte	0x04, 0x37
        /*0002*/ 	.short	(.L_7 - .L_6)
.L_6:
        /*0004*/ 	.word	0x00000082


	//----- nvinfo : EIATTR_KPARAM_INFO
	.align		4
.L_7:
        /*0008*/ 	.byte	0x04, 0x17
        /*000a*/ 	.short	(.L_9 - .L_8)
.L_8:
        /*000c*/ 	.word	0x00000000
        /*0010*/ 	.short	0x0003
        /*0012*/ 	.short	0x0018
        /*0014*/ 	.byte	0x00, 0xf0, 0x11, 0x00


	//----- nvinfo : EIATTR_KPARAM_INFO
	.align		4
.L_9:
        /*0018*/ 	.byte	0x04, 0x17
        /*001a*/ 	.short	(.L_11 - .L_10)
.L_10:
        /*001c*/ 	.word	0x00000000
        /*0020*/ 	.short	0x0002
        /*0022*/ 	.short	0x0010
        /*0024*/ 	.byte	0x00, 0xf5, 0x21, 0x00


	//----- nvinfo : EIATTR_KPARAM_INFO
	.align		4
.L_11:
        /*0028*/ 	.byte	0x04, 0x17
        /*002a*/ 	.short	(.L_13 - .L_12)
.L_12:
        /*002c*/ 	.word	0x00000000
        /*0030*/ 	.short	0x0001
        /*0032*/ 	.short	0x0008
        /*0034*/ 	.byte	0x00, 0xf5, 0x21, 0x00


	//----- nvinfo : EIATTR_KPARAM_INFO
	.align		4
.L_13:
        /*0038*/ 	.byte	0x04, 0x17
        /*003a*/ 	.short	(.L_15 - .L_14)
.L_14:
        /*003c*/ 	.word	0x00000000
        /*0040*/ 	.short	0x0000
        /*0042*/ 	.short	0x0000
        /*0044*/ 	.byte	0x00, 0xf5, 0x21, 0x00


	//----- nvinfo : EIATTR_SPARSE_MMA_MASK
	.align		4
.L_15:
        /*0048*/ 	.byte	0x03, 0x50
        /*004a*/ 	.short	0x0000


	//----- nvinfo : EIATTR_MAXREG_COUNT
	.align		4
        /*004c*/ 	.byte	0x03, 0x1b
        /*004e*/ 	.short	0x00ff


	//----- nvinfo : EIATTR_MERCURY_ISA_VERSION
	.align		4
        /*0050*/ 	.byte	0x03, 0x5f
        /*0052*/ 	.short	0x0101


	//----- nvinfo : EIATTR_VRC_CTA_INIT_COUNT
	.align		4
        /*0054*/ 	.byte	0x02, 0x4a
	.zero		1
	.zero		1


	//----- nvinfo : EIATTR_EXIT_INSTR_OFFSETS
	.align		4
        /*0058*/ 	.byte	0x04, 0x1c
        /*005a*/ 	.short	(.L_17 - .L_16)


	//   ....[0]....
.L_16:
        /*005c*/ 	.word	0x00000100


	//----- nvinfo : EIATTR_CBANK_PARAM_SIZE
	.align		4
.L_17:
        /*0060*/ 	.byte	0x03, 0x19
        /*0062*/ 	.short	0x001c


	//----- nvinfo : EIATTR_PARAM_CBANK
	.align		4
        /*0064*/ 	.byte	0x04, 0x0a
        /*0066*/ 	.short	(.L_19 - .L_18)
	.align		4
.L_18:
        /*0068*/ 	.word	index@(.nv.constant0._Z10device_addPiS_S_i)
        /*006c*/ 	.short	0x0380
        /*006e*/ 	.short	0x001c


	//----- nvinfo : EIATTR_SW_WAR
	.align		4
.L_19:
        /*0070*/ 	.byte	0x04, 0x36
        /*0072*/ 	.short	(.L_21 - .L_20)
.L_20:
        /*0074*/ 	.word	0x00000008
.L_21:


//--------------------- .nv.callgraph             --------------------------
	.section	.nv.callgraph,"",@"SHT_CUDA_CALLGRAPH"
	.align	4
	.sectionentsize	8
	.align		4
        /*0000*/ 	.word	0x00000000
	.align		4
        /*0004*/ 	.word	0xffffffff
	.align		4
        /*0008*/ 	.word	0x00000000
	.align		4
        /*000c*/ 	.word	0xfffffffe
	.align		4
        /*0010*/ 	.word	0x00000000
	.align		4
        /*0014*/ 	.word	0xfffffffd
	.align		4
        /*0018*/ 	.word	0x00000000
	.align		4
        /*001c*/ 	.word	0xfffffffc


//--------------------- .text._Z10device_addPiS_S_i --------------------------
	.section	.text._Z10device_addPiS_S_i,"ax",@progbits
	.align	128
        .global         _Z10device_addPiS_S_i
        .type           _Z10device_addPiS_S_i,@function
        .size           _Z10device_addPiS_S_i,(.L_x_1 - _Z10device_addPiS_S_i)
        .other          _Z10device_addPiS_S_i,@"STO_CUDA_ENTRY STV_DEFAULT"
_Z10device_addPiS_S_i:
.text._Z10device_addPiS_S_i:
[----:B------:R-:W-:Y:S01]  /*0000*/  LDC R1, c[0x0][0x37c] ;  /* 0x0000df00ff017b82 */ /* 0x000fe20000000800 */
[----:B------:R-:W0:Y:S07]  /*0010*/  S2R R9, SR_TID.X ;  /* 0x0000000000097919 */ /* 0x000e2e0000002100 */
[----:B------:R-:W0:Y:S01]  /*0020*/  S2UR UR6, SR_CTAID.X ;  /* 0x00000000000679c3 */ /* 0x000e220000002500 */
[----:B------:R-:W1:Y:S07]  /*0030*/  LDCU.64 UR4, c[0x0][0x358] ;  /* 0x00006b00ff0477ac */ /* 0x000e6e0008000a00 */
[----:B------:R-:W0:Y:S08]  /*0040*/  LDC R0, c[0x0][0x398] ;  /* 0x0000e600ff007b82 */ /* 0x000e300000000800 */
[----:B------:R-:W2:Y:S08]  /*0050*/  LDC.64 R2, c[0x0][0x380] ;  /* 0x0000e000ff027b82 */ /* 0x000eb00000000a00 */
[----:B------:R-:W3:Y:S01]  /*0060*/  LDC.64 R4, c[0x0][0x388] ;  /* 0x0000e200ff047b82 */ /* 0x000ee20000000a00 */
[----:B0-----:R-:W-:-:S07]  /*0070*/  IMAD R9, R0, UR6, R9 ;  /* 0x0000000600097c24 */ /* 0x001fce000f8e0209 */
[----:B------:R-:W0:Y:S01]  /*0080*/  LDC.64 R6, c[0x0][0x390] ;  /* 0x0000e400ff067b82 */ /* 0x000e220000000a00 */
[----:B--2---:R-:W-:-:S06]  /*0090*/  IMAD.WIDE R2, R9, 0x4, R2 ;  /* 0x0000000409027825 */ /* 0x004fcc00078e0202 */
[----:B-1----:R-:W2:Y:S01]  /*00a0*/  LDG.E R2, desc[UR4][R2.64] ;  /* 0x0000000402027981 */ /* 0x002ea2000c1e1900 */
[----:B---3--:R-:W-:-:S06]  /*00b0*/  IMAD.WIDE R4, R9, 0x4, R4 ;  /* 0x0000000409047825 */ /* 0x008fcc00078e0204 */
[----:B------:R-:W2:Y:S01]  /*00c0*/  LDG.E R5, desc[UR4][R4.64] ;  /* 0x0000000404057981 */ /* 0x000ea2000c1e1900 */
[----:B0-----:R-:W-:Y:S01]  /*00d0*/  IMAD.WIDE R6, R9, 0x4, R6 ;  /* 0x0000000409067825 */ /* 0x001fe200078e0206 */
[----:B--2---:R-:W-:-:S05]  /*00e0*/  IADD3 R9, PT, PT, R2, R5, RZ ;  /* 0x0000000502097210 */ /* 0x004fca0007ffe0ff */
[----:B------:R-:W-:Y:S01]  /*00f0*/  STG.E desc[UR4][R6.64], R9 ;  /* 0x0000000906007986 */ /* 0x000fe2000c101904 */
[----:B------:R-:W-:Y:S05]  /*0100*/  EXIT ;  /* 0x000000000000794d */ /* 0x000fea0003800000 */
.L_x_0:
[----:B------:R-:W-:-:S00]  /*0110*/  BRA `(.L_x_0) ;  /* 0xfffffffc00fc7947 */ /* 0x000fc0000383ffff */
[----:B------:R-:W-:-:S00]  /*0120*/  NOP ;  /* 0x0000000000007918 */ /* 0x000fc00000000000 */
        /* <DEDUP_REMOVED lines=13> */
.L_x_1:


//--------------------- .nv.shared.reserved.0     --------------------------
	.section	.nv.shared.reserved.0,"aw",@nobits
	.weak		__nv_reservedSMEM_offset_0_alias
	.size		__nv_reservedSMEM_offset_0_alias, 0, 64
	.other		__nv_reservedSMEM_offset_0_alias,@"STO_CUDA_RESERVED_SHARED STV_DEFAULT"
__nv_reservedSMEM_offset_0_alias:
	.zero		0
	.zero		64


//--------------------- .nv.constant0._Z10device_addPiS_S_i --------------------------
	.section	.nv.constant0._Z10device_addPiS_S_i,"a",@progbits
	.sectionflags	@""
	.align	4
.nv.constant0._Z10device_addPiS_S_i:
	.zero		924


//--------------------- SYMBOLS --------------------------

	.type		.nv.reservedSmem.offset0,@object
	.size		.nv.reservedSmem.offset0,0x4
